	.headerflags	@"EF_CUDA_TEXMODE_UNIFIED EF_CUDA_64BIT_ADDRESS EF_CUDA_ACCELERATORS EF_CUDA_SM90 EF_CUDA_VIRTUAL_SM(EF_CUDA_SM90)"
	.elftype	@"ET_EXEC"


//--------------------- .nv.info                  --------------------------
	.section	.nv.info,"",@"SHT_CUDA_INFO"
	.align	4


	//----- nvinfo : EIATTR_REGCOUNT
	.align		4
        /*0000*/ 	.byte	0x04, 0x2f
        /*0002*/ 	.short	(.L_3 - .L_2)
	.align		4
.L_2:
        /*0004*/ 	.word	index@(triton_poi_fused__native_batch_norm_legit_no_training_mul_sigmoid_42)
        /*0008*/ 	.word	0x00000010


	//----- nvinfo : EIATTR_MIN_STACK_SIZE
	.align		4
.L_3:
        /*000c*/ 	.byte	0x04, 0x12
        /*000e*/ 	.short	(.L_5 - .L_4)
	.align		4
.L_4:
        /*0010*/ 	.word	index@(triton_poi_fused__native_batch_norm_legit_no_training_mul_sigmoid_42)
        /*0014*/ 	.word	0x00000000


	//----- nvinfo : EIATTR_FRAME_SIZE
	.align		4
.L_5:
        /*0018*/ 	.byte	0x04, 0x11
        /*001a*/ 	.short	(.L_7 - .L_6)
	.align		4
.L_6:
        /*001c*/ 	.word	index@(triton_poi_fused__native_batch_norm_legit_no_training_mul_sigmoid_42)
        /*0020*/ 	.word	0x00000000


	//----- nvinfo : EIATTR_MIN_STACK_SIZE
	.align		4
.L_7:
        /*0024*/ 	.byte	0x04, 0x12
        /*0026*/ 	.short	(.L_9 - .L_8)
	.align		4
.L_8:
        /*0028*/ 	.word	index@(triton_poi_fused__native_batch_norm_legit_no_training_mul_sigmoid_42)
        /*002c*/ 	.word	0x00000000
.L_9:


//--------------------- .nv.info.triton_poi_fused__native_batch_norm_legit_no_training_mul_sigmoid_42 --------------------------
	.section	.nv.info.triton_poi_fused__native_batch_norm_legit_no_training_mul_sigmoid_42,"",@"SHT_CUDA_INFO"
	.sectionflags	@""
	.align	4


	//----- nvinfo : EIATTR_CUDA_API_VERSION
	.align		4
        /*0000*/ 	.byte	0x04, 0x37
        /*0002*/ 	.short	(.L_11 - .L_10)
.L_10:
        /*0004*/ 	.word	0x0000007c


	//----- nvinfo : EIATTR_KPARAM_INFO
	.align		4
.L_11:
        /*0008*/ 	.byte	0x04, 0x17
        /*000a*/ 	.short	(.L_13 - .L_12)
.L_12:
        /*000c*/ 	.word	0x00000000
        /*0010*/ 	.short	0x0006
        /*0012*/ 	.short	0x0030
        /*0014*/ 	.byte	0x00, 0xf0, 0x11, 0x00


	//----- nvinfo : EIATTR_KPARAM_INFO
	.align		4
.L_13:
        /*0018*/ 	.byte	0x04, 0x17
        /*001a*/ 	.short	(.L_15 - .L_14)
.L_14:
        /*001c*/ 	.word	0x00000000
        /*0020*/ 	.short	0x0005
        /*0022*/ 	.short	0x0028
        /*0024*/ 	.byte	0x00, 0xf4, 0x21, 0x00


	//----- nvinfo : EIATTR_KPARAM_INFO
	.align		4
.L_15:
        /*0028*/ 	.byte	0x04, 0x17
        /*002a*/ 	.short	(.L_17 - .L_16)
.L_16:
        /*002c*/ 	.word	0x00000000
        /*0030*/ 	.short	0x0004
        /*0032*/ 	.short	0x0020
        /*0034*/ 	.byte	0x00, 0xf4, 0x21, 0x00


	//----- nvinfo : EIATTR_KPARAM_INFO
	.align		4
.L_17:
        /*0038*/ 	.byte	0x04, 0x17
        /*003a*/ 	.short	(.L_19 - .L_18)
.L_18:
        /*003c*/ 	.word	0x00000000
        /*0040*/ 	.short	0x0003
        /*0042*/ 	.short	0x0018
        /*0044*/ 	.byte	0x00, 0xf4, 0x21, 0x00


	//----- nvinfo : EIATTR_KPARAM_INFO
	.align		4
.L_19:
        /*0048*/ 	.byte	0x04, 0x17
        /*004a*/ 	.short	(.L_21 - .L_20)
.L_20:
        /*004c*/ 	.word	0x00000000
        /*0050*/ 	.short	0x0002
        /*0052*/ 	.short	0x0010
        /*0054*/ 	.byte	0x00, 0xf4, 0x21, 0x00


	//----- nvinfo : EIATTR_KPARAM_INFO
	.align		4
.L_21:
        /*0058*/ 	.byte	0x04, 0x17
        /*005a*/ 	.short	(.L_23 - .L_22)
.L_22:
        /*005c*/ 	.word	0x00000000
        /*0060*/ 	.short	0x0001
        /*0062*/ 	.short	0x0008
        /*0064*/ 	.byte	0x00, 0xf4, 0x21, 0x00


	//----- nvinfo : EIATTR_KPARAM_INFO
	.align		4
.L_23:
        /*0068*/ 	.byte	0x04, 0x17
        /*006a*/ 	.short	(.L_25 - .L_24)
.L_24:
        /*006c*/ 	.word	0x00000000
        /*0070*/ 	.short	0x0000
        /*0072*/ 	.short	0x0000
        /*0074*/ 	.byte	0x00, 0xf4, 0x21, 0x00


	//----- nvinfo : EIATTR_SPARSE_MMA_MASK
	.align		4
.L_25:
        /*0078*/ 	.byte	0x03, 0x50
        /*007a*/ 	.short	0x0000


	//----- nvinfo : EIATTR_MAXREG_COUNT
	.align		4
        /*007c*/ 	.byte	0x03, 0x1b
        /*007e*/ 	.short	0x00ff


	//----- nvinfo : EIATTR_EXIT_INSTR_OFFSETS
	.align		4
        /*0080*/ 	.byte	0x04, 0x1c
        /*0082*/ 	.short	(.L_27 - .L_26)


	//   ....[0]....
.L_26:
        /*0084*/ 	.word	0x00000370


	//----- nvinfo : EIATTR_REQNTID
	.align		4
.L_27:
        /*0088*/ 	.byte	0x04, 0x10
        /*008a*/ 	.short	(.L_29 - .L_28)
.L_28:
        /*008c*/ 	.word	0x00000080
        /*0090*/ 	.word	0x00000001
        /*0094*/ 	.word	0x00000001


	//----- nvinfo : EIATTR_CBANK_PARAM_SIZE
	.align		4
.L_29:
        /*0098*/ 	.byte	0x03, 0x19
        /*009a*/ 	.short	0x0034


	//----- nvinfo : EIATTR_PARAM_CBANK
	.align		4
        /*009c*/ 	.byte	0x04, 0x0a
        /*009e*/ 	.short	(.L_31 - .L_30)
	.align		4
.L_30:
        /*00a0*/ 	.word	index@(.nv.constant0.triton_poi_fused__native_batch_norm_legit_no_training_mul_sigmoid_42)
        /*00a4*/ 	.short	0x0210
        /*00a6*/ 	.short	0x0034


	//----- nvinfo : EIATTR_SW_WAR
	.align		4
.L_31:
        /*00a8*/ 	.byte	0x04, 0x36
        /*00aa*/ 	.short	(.L_33 - .L_32)
.L_32:
        /*00ac*/ 	.word	0x00000008
.L_33:


//--------------------- .nv.callgraph             --------------------------
	.section	.nv.callgraph,"",@"SHT_CUDA_CALLGRAPH"
	.align	4
	.sectionentsize	8
	.align		4
        /*0000*/ 	.word	0x00000000
	.align		4
        /*0004*/ 	.word	0xffffffff
	.align		4
        /*0008*/ 	.word	0x00000000
	.align		4
        /*000c*/ 	.word	0xfffffffe
	.align		4
        /*0010*/ 	.word	0x00000000
	.align		4
        /*0014*/ 	.word	0xfffffffd
	.align		4
        /*0018*/ 	.word	0x00000000
	.align		4
        /*001c*/ 	.word	0xfffffffc


//--------------------- .nv.constant4             --------------------------
	.section	.nv.constant4,"a",@progbits
	.align	8
	.align		8
.nv.constant4:
        /*0000*/ 	.dword	_$_str
	.align		8
        /*0008*/ 	.dword	_$_str_$_2


//--------------------- .text.triton_poi_fused__native_batch_norm_legit_no_training_mul_sigmoid_42 --------------------------
	.section	.text.triton_poi_fused__native_batch_norm_legit_no_training_mul_sigmoid_42,"ax",@progbits
	.align	128
        .global         triton_poi_fused__native_batch_norm_legit_no_training_mul_sigmoid_42
        .type           triton_poi_fused__native_batch_norm_legit_no_training_mul_sigmoid_42,@function
        .size           triton_poi_fused__native_batch_norm_legit_no_training_mul_sigmoid_42,(.L_x_1 - triton_poi_fused__native_batch_norm_legit_no_training_mul_sigmoid_42)
        .other          triton_poi_fused__native_batch_norm_legit_no_training_mul_sigmoid_42,@"STO_CUDA_ENTRY STV_DEFAULT"
triton_poi_fused__native_batch_norm_legit_no_training_mul_sigmoid_42:
.text.triton_poi_fused__native_batch_norm_legit_no_training_mul_sigmoid_42:
[----:B------:R-:W-:Y:S01]  /*0000*/  LDC R1, c[0x0][0x28] ;  /* 0x00000a00ff017b82 */ /* 0x000fe20000000800 */
[----:B------:R-:W1:Y:S07]  /*0010*/  S2R R0, SR_TID.X ;  /* 0x0000000000007919 */ /* 0x000e6e0000002100 */
[----:B------:R-:W2:Y:S01]  /*0020*/  LDC.64 R6, c[0x0][0x228] ;  /* 0x00008a00ff067b82 */ /* 0x000ea20000000a00 */
[----:B------:R-:W-:Y:S01]  /*0030*/  ULDC.64 UR4, c[0x0][0x208] ;  /* 0x0000820000047ab9 */ /* 0x000fe20000000a00 */
[----:B------:R-:W3:Y:S06]  /*0040*/  S2R R3, SR_CTAID.X ;  /* 0x0000000000037919 */ /* 0x000eec0000002500 */
[----:B------:R-:W4:Y:S08]  /*0050*/  LDC.64 R4, c[0x0][0x220] ;  /* 0x00008800ff047b82 */ /* 0x000f300000000a00 */
[----:B------:R-:W5:Y:S08]  /*0060*/  LDC.64 R8, c[0x0][0x230] ;  /* 0x00008c00ff087b82 */ /* 0x000f700000000a00 */
[----:B------:R-:W5:Y:S01]  /*0070*/  LDC.64 R10, c[0x0][0x238] ;  /* 0x00008e00ff0a7b82 */ /* 0x000f620000000a00 */
[----:B-1----:R-:W-:-:S04]  /*0080*/  LOP3.LUT R0, R0, 0x7f, RZ, 0xc0, !PT ;  /* 0x0000007f00007812 */ /* 0x002fc800078ec0ff */
[----:B---3--:R-:W-:-:S05]  /*0090*/  LEA R0, R3, R0, 0x7 ;  /* 0x0000000003007211 */ /* 0x008fca00078e38ff */
[----:B------:R-:W-:-:S05]  /*00a0*/  IMAD.HI R2, R0, 0x2aaaaaab, RZ ;  /* 0x2aaaaaab00027827 */ /* 0x000fca00078e02ff */
[----:B------:R-:W-:-:S04]  /*00b0*/  SHF.R.U32.HI R3, RZ, 0x1f, R2 ;  /* 0x0000001fff037819 */ /* 0x000fc80000011602 */
[----:B------:R-:W-:-:S05]  /*00c0*/  LEA.HI R3, R2, R3, RZ, 0x18 ;  /* 0x0000000302037211 */ /* 0x000fca00078fc0ff */
[----:B------:R-:W-:Y:S02]  /*00d0*/  IMAD R13, R3, -0x600, R0 ;  /* 0xfffffa00030d7824 */ /* 0x000fe400078e0200 */
[----:B------:R-:W1:Y:S02]  /*00e0*/  LDC.64 R2, c[0x0][0x218] ;  /* 0x00008600ff027b82 */ /* 0x000e640000000a00 */
[----:B--2---:R-:W-:-:S06]  /*00f0*/  IMAD.WIDE R6, R13, 0x4, R6 ;  /* 0x000000040d067825 */ /* 0x004fcc00078e0206 */
[----:B------:R-:W2:Y:S01]  /*0100*/  LDG.E.EL R6, desc[UR4][R6.64] ;  /* 0x0000000406067981 */ /* 0x000ea2000c2e1900 */
[----:B----4-:R-:W-:-:S04]  /*0110*/  IMAD.WIDE R4, R13, 0x4, R4 ;  /* 0x000000040d047825 */ /* 0x010fc800078e0204 */
[C---:B-----5:R-:W-:Y:S02]  /*0120*/  IMAD.WIDE R8, R13.reuse, 0x4, R8 ;  /* 0x000000040d087825 */ /* 0x060fe400078e0208 */
[----:B------:R3:W4:Y:S02]  /*0130*/  LDG.E.EL R5, desc[UR4][R4.64] ;  /* 0x0000000404057981 */ /* 0x000724000c2e1900 */
[----:B0-----:R-:W-:Y:S02]  /*0140*/  IMAD.WIDE R10, R13, 0x4, R10 ;  /* 0x000000040d0a7825 */ /* 0x001fe400078e020a */
[----:B------:R-:W5:Y:S04]  /*0150*/  LDG.E.EL R8, desc[UR4][R8.64] ;  /* 0x0000000408087981 */ /* 0x000f68000c2e1900 */
[----:B------:R-:W5:Y:S01]  /*0160*/  LDG.E.EL R11, desc[UR4][R10.64] ;  /* 0x000000040a0b7981 */ /* 0x000f62000c2e1900 */
[----:B-1----:R-:W-:-:S06]  /*0170*/  IMAD.WIDE R2, R0, 0x4, R2 ;  /* 0x0000000400027825 */ /* 0x002fcc00078e0202 */
[----:B------:R-:W4:Y:S01]  /*0180*/  LDG.E R2, desc[UR4][R2.64] ;  /* 0x0000000402027981 */ /* 0x000f22000c1e1900 */
[----:B------:R-:W-:Y:S01]  /*0190*/  HFMA2.MMA R12, -RZ, RZ, 1.625, 0 ;  /* 0x3e800000ff0c7435 */ /* 0x000fe200000001ff */
[----:B--2---:R-:W-:-:S04]  /*01a0*/  FADD R6, R6, 9.9999997473787516356e-06 ;  /* 0x3727c5ac06067421 */ /* 0x004fc80000000000 */
[----:B------:R-:W0:Y:S02]  /*01b0*/  MUFU.SQRT R7, R6 ;  /* 0x0000000600077308 */ /* 0x000e240000002000 */
[C---:B0-----:R-:W-:Y:S02]  /*01c0*/  FSETP.GT.AND P0, PT, R7.reuse, 8.50705917302346158658e+37, PT ;  /* 0x7e8000000700780b */ /* 0x041fe40003f04000 */
[----:B------:R-:W-:-:S11]  /*01d0*/  FSETP.GEU.AND P1, PT, R7, 1.175494350822287508e-38, PT ;  /* 0x008000000700780b */ /* 0x000fd60003f2e000 */
[----:B------:R-:W-:-:S04]  /*01e0*/  @P0 FMUL R7, R7, 0.25 ;  /* 0x3e80000007070820 */ /* 0x000fc80000400000 */
[----:B------:R-:W-:-:S06]  /*01f0*/  @!P1 FMUL R7, R7, 16777216 ;  /* 0x4b80000007079820 */ /* 0x000fcc0000400000 */
[----:B------:R-:W0:Y:S01]  /*0200*/  MUFU.RCP R7, R7 ;  /* 0x0000000700077308 */ /* 0x000e220000001000 */
[----:B---3--:R-:W-:Y:S01]  /*0210*/  FSEL R4, R12, 1, P0 ;  /* 0x3f8000000c047808 */ /* 0x008fe20000000000 */
[----:B----4-:R-:W-:-:S04]  /*0220*/  FADD R2, R2, -R5 ;  /* 0x8000000502027221 */ /* 0x010fc80000000000 */
[----:B------:R-:W-:-:S04]  /*0230*/  @!P1 FMUL R4, R4, 16777216 ;  /* 0x4b80000004049820 */ /* 0x000fc80000400000 */
[----:B0-----:R-:W-:-:S04]  /*0240*/  FMUL R3, R7, R4 ;  /* 0x0000000407037220 */ /* 0x001fc80000400000 */
[----:B------:R-:W-:-:S04]  /*0250*/  FMUL R2, R2, R3 ;  /* 0x0000000302027220 */ /* 0x000fc80000400000 */
[----:B-----5:R-:W-:-:S04]  /*0260*/  FFMA R8, R8, R2, R11 ;  /* 0x0000000208087223 */ /* 0x020fc8000000000b */
[----:B------:R-:W-:-:S04]  /*0270*/  FADD R2, RZ, -R8 ;  /* 0x80000008ff027221 */ /* 0x000fc80000000000 */
[----:B------:R-:W-:-:S05]  /*0280*/  FMUL R4, R2, 1.4426950216293334961 ;  /* 0x3fb8aa3b02047820 */ /* 0x000fca0000400000 */
[----:B------:R-:W-:-:S13]  /*0290*/  FSETP.GEU.AND P0, PT, R4, -126, PT ;  /* 0xc2fc00000400780b */ /* 0x000fda0003f0e000 */
[----:B------:R-:W-:-:S04]  /*02a0*/  @!P0 FMUL R4, R4, 0.5 ;  /* 0x3f00000004048820 */ /* 0x000fc80000400000 */
[----:B------:R-:W0:Y:S02]  /*02b0*/  MUFU.EX2 R2, R4 ;  /* 0x0000000400027308 */ /* 0x000e240000000800 */
[----:B0-----:R-:W-:-:S04]  /*02c0*/  @!P0 FMUL R2, R2, R2 ;  /* 0x0000000202028220 */ /* 0x001fc80000400000 */
[----:B------:R-:W-:Y:S02]  /*02d0*/  FADD R5, R2, 1 ;  /* 0x3f80000002057421 */ /* 0x000fe40000000000 */
[----:B------:R-:W0:Y:S03]  /*02e0*/  LDC.64 R2, c[0x0][0x210] ;  /* 0x00008400ff027b82 */ /* 0x000e260000000a00 */
[----:B------:R-:W-:-:S13]  /*02f0*/  FSETP.GT.AND P0, PT, R5, 8.50705917302346158658e+37, PT ;  /* 0x7e8000000500780b */ /* 0x000fda0003f04000 */
[----:B------:R-:W-:-:S06]  /*0300*/  @P0 FMUL R5, R5, 0.25 ;  /* 0x3e80000005050820 */ /* 0x000fcc0000400000 */
[----:B------:R-:W1:Y:S01]  /*0310*/  MUFU.RCP R5, R5 ;  /* 0x0000000500057308 */ /* 0x000e620000001000 */
[----:B------:R-:W-:Y:S01]  /*0320*/  FSEL R6, R12, 1, P0 ;  /* 0x3f8000000c067808 */ /* 0x000fe20000000000 */
[----:B0-----:R-:W-:-:S04]  /*0330*/  IMAD.WIDE R2, R0, 0x4, R2 ;  /* 0x0000000400027825 */ /* 0x001fc800078e0202 */
[----:B-1----:R-:W-:-:S04]  /*0340*/  FMUL R7, R5, R6 ;  /* 0x0000000605077220 */ /* 0x002fc80000400000 */
[----:B------:R-:W-:-:S05]  /*0350*/  FMUL R7, R8, R7 ;  /* 0x0000000708077220 */ /* 0x000fca0000400000 */
[----:B------:R-:W-:Y:S01]  /*0360*/  STG.E desc[UR4][R2.64], R7 ;  /* 0x0000000702007986 */ /* 0x000fe2000c101904 */
[----:B------:R-:W-:Y:S05]  /*0370*/  EXIT ;  /* 0x000000000000794d */ /* 0x000fea0003800000 */
.L_x_0:
[----:B------:R-:W-:-:S00]  /*0380*/  BRA `(.L_x_0) ;  /* 0xfffffffc00fc7947 */ /* 0x000fc0000383ffff */
[----:B------:R-:W-:-:S00]  /*0390*/  NOP ;  /* 0x0000000000007918 */ /* 0x000fc00000000000 */
        /* <DEDUP_REMOVED lines=14> */
.L_x_1:


//--------------------- .nv.global.init           --------------------------
	.section	.nv.global.init,"aw",@progbits
.nv.global.init:
	.type		_$_str,@object
	.size		_$_str,(_$_str_$_2 - _$_str)
_$_str:
        /*0000*/ 	.byte	0x5f, 0x5f, 0x43, 0x55, 0x44, 0x41, 0x5f, 0x46, 0x54, 0x5a, 0x00
	.type		_$_str_$_2,@object
	.size		_$_str_$_2,(.L_1 - _$_str_$_2)
_$_str_$_2:
        /*000b*/ 	.byte	0x5f, 0x5f, 0x43, 0x55, 0x44, 0x41, 0x5f, 0x50, 0x52, 0x45, 0x43, 0x5f, 0x53, 0x51, 0x52, 0x54
        /*001b*/ 	.byte	0x00
.L_1:


//--------------------- .nv.constant0.triton_poi_fused__native_batch_norm_legit_no_training_mul_sigmoid_42 --------------------------
	.section	.nv.constant0.triton_poi_fused__native_batch_norm_legit_no_training_mul_sigmoid_42,"a",@progbits
	.sectionflags	@""
	.align	4
.nv.constant0.triton_poi_fused__native_batch_norm_legit_no_training_mul_sigmoid_42:
	.zero		580
